//
// Generated by NVIDIA NVVM Compiler
//
// Compiler Build ID: CL-36424714
// Cuda compilation tools, release 13.0, V13.0.88
// Based on NVVM 20.0.0
//

.version 9.0
.target sm_100
.address_size 64

	// .globl	_Z11saxpyKernelfPfS_

.visible .entry _Z11saxpyKernelfPfS_(
	.param .f32 _Z11saxpyKernelfPfS__param_0,
	.param .u64 .ptr .align 1 _Z11saxpyKernelfPfS__param_1,
	.param .u64 .ptr .align 1 _Z11saxpyKernelfPfS__param_2
)
{
	.reg .pred 	%p<2>;
	.reg .b32 	%r<5>;
	.reg .b32 	%f<5>;
	.reg .b64 	%rd<8>;

	ld.param.f32 	%f1, [_Z11saxpyKernelfPfS__param_0];
	ld.param.u64 	%rd1, [_Z11saxpyKernelfPfS__param_1];
	ld.param.u64 	%rd2, [_Z11saxpyKernelfPfS__param_2];
	mov.u32 	%r2, %ctaid.x;
	mov.u32 	%r3, %ntid.x;
	mov.u32 	%r4, %tid.x;
	mad.lo.s32 	%r1, %r2, %r3, %r4;
	setp.gt.s32 	%p1, %r1, 99999;
	@%p1 bra 	$L__BB0_2;
	cvta.to.global.u64 	%rd3, %rd1;
	cvta.to.global.u64 	%rd4, %rd2;
	mul.wide.s32 	%rd5, %r1, 4;
	add.s64 	%rd6, %rd3, %rd5;
	ld.global.f32 	%f2, [%rd6];
	add.s64 	%rd7, %rd4, %rd5;
	ld.global.f32 	%f3, [%rd7];
	fma.rn.f32 	%f4, %f1, %f2, %f3;
	st.global.f32 	[%rd7], %f4;
$L__BB0_2:
	ret;

}


// ===== COMPILED SASS (sm_100) =====

	.target	sm_100

	.elftype	@"ET_EXEC"


//--------------------- .note.nv.tkinfo           --------------------------
	.section	.note.nv.tkinfo,"",@"SHT_NOTE"
	.sectionflags	@"SHF_NOTE_NV_TKINFO"
	.tkinfo
        /*0018*/ 	.word	0x00000002
        /*0030*/ 	.string	""
        /*0030*/ 	.string	"ptxas"
        /*0030*/ 	.string	"Cuda compilation tools, release 13.0, V13.0.88"
        /*0030*/ 	.string	"Build cuda_13.0.r13.0/compiler.36424714_0"
        /*0030*/ 	.string	"-arch sm_100 -m 64 "



//--------------------- .note.nv.cuinfo           --------------------------
	.section	.note.nv.cuinfo,"",@"SHT_NOTE"
	.sectionflags	@"SHF_NOTE_NV_CUINFO"
        /*0018*/ 	.short	0x0002
        /*001a*/ 	.short	0x0064
        /*001c*/ 	.short	0x0082
	.zero		2


//--------------------- .nv.info                  --------------------------
	.section	.nv.info,"",@"SHT_CUDA_INFO"
	.align	4


	//----- nvinfo : EIATTR_REGCOUNT
	.align		4
        /*0000*/ 	.byte	0x04, 0x2f
        /*0002*/ 	.short	(.L_1 - .L_0)
	.align		4
.L_0:
        /*0004*/ 	.word	index@(_Z11saxpyKernelfPfS_)
        /*0008*/ 	.word	0x0000000a


	//----- nvinfo : EIATTR_FRAME_SIZE
	.align		4
.L_1:
        /*000c*/ 	.byte	0x04, 0x11
        /*000e*/ 	.short	(.L_3 - .L_2)
	.align		4
.L_2:
        /*0010*/ 	.word	index@(_Z11saxpyKernelfPfS_)
        /*0014*/ 	.word	0x00000000


	//----- nvinfo : EIATTR_MIN_STACK_SIZE
	.align		4
.L_3:
        /*0018*/ 	.byte	0x04, 0x12
        /*001a*/ 	.short	(.L_5 - .L_4)
	.align		4
.L_4:
        /*001c*/ 	.word	index@(_Z11saxpyKernelfPfS_)
        /*0020*/ 	.word	0x00000000
.L_5:


//--------------------- .nv.compat                --------------------------
	.section	.nv.compat,"",@"SHT_CUDA_COMPAT_INFO"
	.align	4
        /*0000*/ 	.byte	0x02, 0x09, 0x00, 0x00, 0x02, 0x02, 0x01, 0x00, 0x02, 0x05, 0x05, 0x00, 0x03, 0x07, 0x01, 0x01
        /*0010*/ 	.byte	0x02, 0x03, 0x00, 0x00, 0x02, 0x06, 0x01, 0x00, 0x04, 0x0b, 0x08, 0x00, 0x09, 0x00, 0x00, 0x00
        /*0020*/ 	.byte	0x00, 0x00, 0x00, 0x00


//--------------------- .nv.info._Z11saxpyKernelfPfS_ --------------------------
	.section	.nv.info._Z11saxpyKernelfPfS_,"",@"SHT_CUDA_INFO"
	.sectionflags	@""
	.align	4


	//----- nvinfo : EIATTR_CUDA_API_VERSION
	.align		4
        /*0000*/ 	.byte	0x04, 0x37
        /*0002*/ 	.short	(.L_7 - .L_6)
.L_6:
        /*0004*/ 	.word	0x00000082


	//----- nvinfo : EIATTR_KPARAM_INFO
	.align		4
.L_7:
        /*0008*/ 	.byte	0x04, 0x17
        /*000a*/ 	.short	(.L_9 - .L_8)
.L_8:
        /*000c*/ 	.word	0x00000000
        /*0010*/ 	.short	0x0002
        /*0012*/ 	.short	0x0010
        /*0014*/ 	.byte	0x00, 0xf5, 0x21, 0x00


	//----- nvinfo : EIATTR_KPARAM_INFO
	.align		4
.L_9:
        /*0018*/ 	.byte	0x04, 0x17
        /*001a*/ 	.short	(.L_11 - .L_10)
.L_10:
        /*001c*/ 	.word	0x00000000
        /*0020*/ 	.short	0x0001
        /*0022*/ 	.short	0x0008
        /*0024*/ 	.byte	0x00, 0xf5, 0x21, 0x00


	//----- nvinfo : EIATTR_KPARAM_INFO
	.align		4
.L_11:
        /*0028*/ 	.byte	0x04, 0x17
        /*002a*/ 	.short	(.L_13 - .L_12)
.L_12:
        /*002c*/ 	.word	0x00000000
        /*0030*/ 	.short	0x0000
        /*0032*/ 	.short	0x0000
        /*0034*/ 	.byte	0x00, 0xf0, 0x11, 0x00


	//----- nvinfo : EIATTR_SPARSE_MMA_MASK
	.align		4
.L_13:
        /*0038*/ 	.byte	0x03, 0x50
        /*003a*/ 	.short	0x0000


	//----- nvinfo : EIATTR_MAXREG_COUNT
	.align		4
        /*003c*/ 	.byte	0x03, 0x1b
        /*003e*/ 	.short	0x00ff


	//----- nvinfo : EIATTR_MERCURY_ISA_VERSION
	.align		4
        /*0040*/ 	.byte	0x03, 0x5f
        /*0042*/ 	.short	0x0101


	//----- nvinfo : EIATTR_VRC_CTA_INIT_COUNT
	.align		4
        /*0044*/ 	.byte	0x02, 0x4a
	.zero		1
	.zero		1


	//----- nvinfo : EIATTR_EXIT_INSTR_OFFSETS
	.align		4
        /*0048*/ 	.byte	0x04, 0x1c
        /*004a*/ 	.short	(.L_15 - .L_14)


	//   ....[0]....
.L_14:
        /*004c*/ 	.word	0x00000060


	//   ....[1]....
        /*0050*/ 	.word	0x00000110


	//----- nvinfo : EIATTR_CBANK_PARAM_SIZE
	.align		4
.L_15:
        /*0054*/ 	.byte	0x03, 0x19
        /*0056*/ 	.short	0x0018


	//----- nvinfo : EIATTR_PARAM_CBANK
	.align		4
        /*0058*/ 	.byte	0x04, 0x0a
        /*005a*/ 	.short	(.L_17 - .L_16)
	.align		4
.L_16:
        /*005c*/ 	.word	index@(.nv.constant0._Z11saxpyKernelfPfS_)
        /*0060*/ 	.short	0x0380
        /*0062*/ 	.short	0x0018


	//----- nvinfo : EIATTR_SW_WAR
	.align		4
.L_17:
        /*0064*/ 	.byte	0x04, 0x36
        /*0066*/ 	.short	(.L_19 - .L_18)
.L_18:
        /*0068*/ 	.word	0x00000008
.L_19:


//--------------------- .nv.callgraph             --------------------------
	.section	.nv.callgraph,"",@"SHT_CUDA_CALLGRAPH"
	.align	4
	.sectionentsize	8
	.align		4
        /*0000*/ 	.word	0x00000000
	.align		4
        /*0004*/ 	.word	0xffffffff
	.align		4
        /*0008*/ 	.word	0x00000000
	.align		4
        /*000c*/ 	.word	0xfffffffe
	.align		4
        /*0010*/ 	.word	0x00000000
	.align		4
        /*0014*/ 	.word	0xfffffffd
	.align		4
        /*0018*/ 	.word	0x00000000
	.align		4
        /*001c*/ 	.word	0xfffffffc


//--------------------- .text._Z11saxpyKernelfPfS_ --------------------------
	.section	.text._Z11saxpyKernelfPfS_,"ax",@progbits
	.align	128
        .global         _Z11saxpyKernelfPfS_
        .type           _Z11saxpyKernelfPfS_,@function
        .size           _Z11saxpyKernelfPfS_,(.L_x_1 - _Z11saxpyKernelfPfS_)
        .other          _Z11saxpyKernelfPfS_,@"STO_CUDA_ENTRY STV_DEFAULT"
_Z11saxpyKernelfPfS_:
.text._Z11saxpyKernelfPfS_:
[----:B------:R-:W-:Y:S01]  /*0000*/  LDC R1, c[0x0][0x37c] ;  /* 0x0000df00ff017b82 */ /* 0x000fe20000000800 */
[----:B------:R-:W0:Y:S07]  /*0010*/  S2R R0, SR_TID.X ;  /* 0x0000000000007919 */ /* 0x000e2e0000002100 */
[----:B------:R-:W0:Y:S08]  /*0020*/  S2UR UR4, SR_CTAID.X ;  /* 0x00000000000479c3 */ /* 0x000e300000002500 */
[----:B------:R-:W0:Y:S02]  /*0030*/  LDC R7, c[0x0][0x360] ;  /* 0x0000d800ff077b82 */ /* 0x000e240000000800 */
[----:B0-----:R-:W-:-:S05]  /*0040*/  IMAD R7, R7, UR4, R0 ;  /* 0x0000000407077c24 */ /* 0x001fca000f8e0200 */
[----:B------:R-:W-:-:S13]  /*0050*/  ISETP.GT.AND P0, PT, R7, 0x1869f, PT ;  /* 0x0001869f0700780c */ /* 0x000fda0003f04270 */
[----:B------:R-:W-:Y:S05]  /*0060*/  @P0 EXIT ;  /* 0x000000000000094d */ /* 0x000fea0003800000 */
[----:B------:R-:W0:Y:S01]  /*0070*/  LDC.64 R2, c[0x0][0x388] ;  /* 0x0000e200ff027b82 */ /* 0x000e220000000a00 */
[----:B------:R-:W1:Y:S01]  /*0080*/  LDCU.64 UR4, c[0x0][0x358] ;  /* 0x00006b00ff0477ac */ /* 0x000e620008000a00 */
[----:B------:R-:W2:Y:S06]  /*0090*/  LDCU UR6, c[0x0][0x380] ;  /* 0x00007000ff0677ac */ /* 0x000eac0008000800 */
[----:B------:R-:W3:Y:S01]  /*00a0*/  LDC.64 R4, c[0x0][0x390] ;  /* 0x0000e400ff047b82 */ /* 0x000ee20000000a00 */
[----:B0-----:R-:W-:-:S06]  /*00b0*/  IMAD.WIDE R2, R7, 0x4, R2 ;  /* 0x0000000407027825 */ /* 0x001fcc00078e0202 */
[----:B-1----:R-:W2:Y:S01]  /*00c0*/  LDG.E R2, desc[UR4][R2.64] ;  /* 0x0000000402027981 */ /* 0x002ea2000c1e1900 */
[----:B---3--:R-:W-:-:S05]  /*00d0*/  IMAD.WIDE R4, R7, 0x4, R4 ;  /* 0x0000000407047825 */ /* 0x008fca00078e0204 */
[----:B------:R-:W2:Y:S02]  /*00e0*/  LDG.E R7, desc[UR4][R4.64] ;  /* 0x0000000404077981 */ /* 0x000ea4000c1e1900 */
[----:B--2---:R-:W-:-:S05]  /*00f0*/  FFMA R7, R2, UR6, R7 ;  /* 0x0000000602077c23 */ /* 0x004fca0008000007 */
[----:B------:R-:W-:Y:S01]  /*0100*/  STG.E desc[UR4][R4.64], R7 ;  /* 0x0000000704007986 */ /* 0x000fe2000c101904 */
[----:B------:R-:W-:Y:S05]  /*0110*/  EXIT ;  /* 0x000000000000794d */ /* 0x000fea0003800000 */
.L_x_0:
[----:B------:R-:W-:-:S00]  /*0120*/  BRA `(.L_x_0) ;  /* 0xfffffffc00fc7947 */ /* 0x000fc0000383ffff */
[----:B------:R-:W-:-:S00]  /*0130*/  NOP ;  /* 0x0000000000007918 */ /* 0x000fc00000000000 */
        /* <DEDUP_REMOVED lines=12> */
.L_x_1:


//--------------------- .nv.shared.reserved.0     --------------------------
	.section	.nv.shared.reserved.0,"aw",@nobits
	.weak		__nv_reservedSMEM_offset_0_alias
	.size		__nv_reservedSMEM_offset_0_alias, 0, 64
	.other		__nv_reservedSMEM_offset_0_alias,@"STO_CUDA_RESERVED_SHARED STV_DEFAULT"
__nv_reservedSMEM_offset_0_alias:
	.zero		0
	.zero		64


//--------------------- .nv.constant0._Z11saxpyKernelfPfS_ --------------------------
	.section	.nv.constant0._Z11saxpyKernelfPfS_,"a",@progbits
	.sectionflags	@""
	.align	4
.nv.constant0._Z11saxpyKernelfPfS_:
	.zero		920


//--------------------- SYMBOLS --------------------------

	.type		.nv.reservedSmem.offset0,@object
	.size		.nv.reservedSmem.offset0,0x4
